//
// Generated by NVIDIA NVVM Compiler
//
// Compiler Build ID: CL-36424714
// Cuda compilation tools, release 13.0, V13.0.88
// Based on NVVM 20.0.0
//

.version 9.0
.target sm_100
.address_size 64

	// .globl	_Z16histogram_kerneliPiPKii

.visible .entry _Z16histogram_kerneliPiPKii(
	.param .u32 _Z16histogram_kerneliPiPKii_param_0,
	.param .u64 .ptr .align 1 _Z16histogram_kerneliPiPKii_param_1,
	.param .u64 .ptr .align 1 _Z16histogram_kerneliPiPKii_param_2,
	.param .u32 _Z16histogram_kerneliPiPKii_param_3
)
{
	.reg .pred 	%p<4>;
	.reg .b32 	%r<12>;
	.reg .b64 	%rd<7>;

	ld.param.u32 	%r2, [_Z16histogram_kerneliPiPKii_param_0];
	ld.param.u64 	%rd3, [_Z16histogram_kerneliPiPKii_param_1];
	ld.param.u64 	%rd2, [_Z16histogram_kerneliPiPKii_param_2];
	ld.param.u32 	%r3, [_Z16histogram_kerneliPiPKii_param_3];
	cvta.to.global.u64 	%rd1, %rd3;
	mov.u32 	%r4, %tid.x;
	mov.u32 	%r5, %ntid.x;
	mov.u32 	%r6, %ctaid.x;
	mad.lo.s32 	%r1, %r5, %r6, %r4;
	setp.ge.s32 	%p1, %r1, %r3;
	@%p1 bra 	$L__BB0_4;
	cvta.to.global.u64 	%rd4, %rd2;
	mul.wide.s32 	%rd5, %r1, 4;
	add.s64 	%rd6, %rd4, %rd5;
	ld.global.u32 	%r7, [%rd6];
	shr.u32 	%r8, %r7, %r2;
	and.b32  	%r9, %r8, 1;
	setp.eq.b32 	%p2, %r9, 1;
	not.pred 	%p3, %p2;
	@%p3 bra 	$L__BB0_3;
	atom.global.add.u32 	%r10, [%rd1+4], 1;
	bra.uni 	$L__BB0_4;
$L__BB0_3:
	atom.global.add.u32 	%r11, [%rd1], 1;
$L__BB0_4:
	ret;

}
	// .globl	_Z21exclusive_scan_kerneliPKiPiii
.visible .entry _Z21exclusive_scan_kerneliPKiPiii(
	.param .u32 _Z21exclusive_scan_kerneliPKiPiii_param_0,
	.param .u64 .ptr .align 1 _Z21exclusive_scan_kerneliPKiPiii_param_1,
	.param .u64 .ptr .align 1 _Z21exclusive_scan_kerneliPKiPiii_param_2,
	.param .u32 _Z21exclusive_scan_kerneliPKiPiii_param_3,
	.param .u32 _Z21exclusive_scan_kerneliPKiPiii_param_4
)
{
	.reg .pred 	%p<8>;
	.reg .b32 	%r<31>;
	.reg .b64 	%rd<13>;

	ld.param.u32 	%r11, [_Z21exclusive_scan_kerneliPKiPiii_param_0];
	ld.param.u64 	%rd3, [_Z21exclusive_scan_kerneliPKiPiii_param_1];
	ld.param.u64 	%rd4, [_Z21exclusive_scan_kerneliPKiPiii_param_2];
	ld.param.u32 	%r12, [_Z21exclusive_scan_kerneliPKiPiii_param_3];
	ld.param.u32 	%r13, [_Z21exclusive_scan_kerneliPKiPiii_param_4];
	cvta.to.global.u64 	%rd1, %rd4;
	mov.u32 	%r14, %tid.x;
	mov.u32 	%r15, %ntid.x;
	mul.lo.s32 	%r1, %r13, %r15;
	add.s32 	%r2, %r1, %r14;
	setp.ge.s32 	%p1, %r2, %r12;
	@%p1 bra 	$L__BB1_12;
	setp.lt.s32 	%p2, %r2, 1;
	mov.b32 	%r30, 0;
	@%p2 bra 	$L__BB1_3;
	add.s32 	%r17, %r2, -1;
	cvta.to.global.u64 	%rd5, %rd3;
	mul.wide.u32 	%rd6, %r17, 4;
	add.s64 	%rd7, %rd5, %rd6;
	ld.global.u32 	%r18, [%rd7];
	shr.u32 	%r19, %r18, %r11;
	and.b32  	%r30, %r19, 1;
$L__BB1_3:
	mul.wide.s32 	%rd8, %r2, 4;
	add.s64 	%rd2, %rd1, %rd8;
	st.global.u32 	[%rd2], %r30;
	bar.sync 	0;
	setp.lt.s32 	%p3, %r12, 1;
	@%p3 bra 	$L__BB1_10;
	mov.b32 	%r28, 1;
$L__BB1_5:
	sub.s32 	%r7, %r2, %r28;
	setp.lt.u32 	%p4, %r7, %r1;
	@%p4 bra 	$L__BB1_7;
	mul.wide.s32 	%rd9, %r7, 4;
	add.s64 	%rd10, %rd1, %rd9;
	ld.global.u32 	%r30, [%rd10];
$L__BB1_7:
	setp.lt.u32 	%p5, %r7, %r1;
	bar.sync 	0;
	@%p5 bra 	$L__BB1_9;
	ld.global.u32 	%r21, [%rd2];
	add.s32 	%r22, %r21, %r30;
	st.global.u32 	[%rd2], %r22;
$L__BB1_9:
	bar.sync 	0;
	shl.b32 	%r28, %r28, 1;
	setp.le.s32 	%p6, %r28, %r12;
	@%p6 bra 	$L__BB1_5;
$L__BB1_10:
	setp.lt.s32 	%p7, %r13, 1;
	@%p7 bra 	$L__BB1_12;
	add.s32 	%r23, %r1, -1;
	mul.wide.u32 	%rd11, %r23, 4;
	add.s64 	%rd12, %rd1, %rd11;
	ld.global.u32 	%r24, [%rd12];
	ld.global.u32 	%r25, [%rd2];
	add.s32 	%r26, %r25, %r24;
	st.global.u32 	[%rd2], %r26;
$L__BB1_12:
	ret;

}
	// .globl	_Z11move_kerneliPKiPiS1_ii
.visible .entry _Z11move_kerneliPKiPiS1_ii(
	.param .u32 _Z11move_kerneliPKiPiS1_ii_param_0,
	.param .u64 .ptr .align 1 _Z11move_kerneliPKiPiS1_ii_param_1,
	.param .u64 .ptr .align 1 _Z11move_kerneliPKiPiS1_ii_param_2,
	.param .u64 .ptr .align 1 _Z11move_kerneliPKiPiS1_ii_param_3,
	.param .u32 _Z11move_kerneliPKiPiS1_ii_param_4,
	.param .u32 _Z11move_kerneliPKiPiS1_ii_param_5
)
{
	.reg .pred 	%p<4>;
	.reg .b32 	%r<20>;
	.reg .b64 	%rd<15>;

	ld.param.u32 	%r7, [_Z11move_kerneliPKiPiS1_ii_param_0];
	ld.param.u64 	%rd2, [_Z11move_kerneliPKiPiS1_ii_param_1];
	ld.param.u64 	%rd3, [_Z11move_kerneliPKiPiS1_ii_param_2];
	ld.param.u64 	%rd4, [_Z11move_kerneliPKiPiS1_ii_param_3];
	ld.param.u32 	%r19, [_Z11move_kerneliPKiPiS1_ii_param_4];
	ld.param.u32 	%r9, [_Z11move_kerneliPKiPiS1_ii_param_5];
	cvta.to.global.u64 	%rd1, %rd4;
	mov.u32 	%r10, %tid.x;
	mov.u32 	%r11, %ntid.x;
	mov.u32 	%r12, %ctaid.x;
	mad.lo.s32 	%r1, %r11, %r12, %r10;
	setp.ge.s32 	%p1, %r1, %r9;
	@%p1 bra 	$L__BB2_5;
	cvta.to.global.u64 	%rd5, %rd2;
	mul.wide.s32 	%rd6, %r1, 4;
	add.s64 	%rd7, %rd5, %rd6;
	ld.global.u32 	%r2, [%rd7];
	shr.u32 	%r13, %r2, %r7;
	and.b32  	%r14, %r13, 1;
	setp.eq.b32 	%p2, %r14, 1;
	not.pred 	%p3, %p2;
	@%p3 bra 	$L__BB2_3;
	add.s64 	%rd9, %rd1, %rd6;
	ld.global.u32 	%r18, [%rd9];
	bra.uni 	$L__BB2_4;
$L__BB2_3:
	add.s64 	%rd11, %rd1, %rd6;
	ld.global.u32 	%r16, [%rd11];
	sub.s32 	%r18, %r1, %r16;
	mov.b32 	%r19, 0;
$L__BB2_4:
	add.s32 	%r17, %r19, %r18;
	cvta.to.global.u64 	%rd12, %rd3;
	mul.wide.s32 	%rd13, %r17, 4;
	add.s64 	%rd14, %rd12, %rd13;
	st.global.u32 	[%rd14], %r2;
$L__BB2_5:
	ret;

}


// ===== COMPILED SASS (sm_100) =====

	.target	sm_100

	.elftype	@"ET_EXEC"


//--------------------- .note.nv.tkinfo           --------------------------
	.section	.note.nv.tkinfo,"",@"SHT_NOTE"
	.sectionflags	@"SHF_NOTE_NV_TKINFO"
	.tkinfo
        /*0018*/ 	.word	0x00000002
        /*0030*/ 	.string	""
        /*0030*/ 	.string	"ptxas"
        /*0030*/ 	.string	"Cuda compilation tools, release 13.0, V13.0.88"
        /*0030*/ 	.string	"Build cuda_13.0.r13.0/compiler.36424714_0"
        /*0030*/ 	.string	"-arch sm_100 -m 64 "



//--------------------- .note.nv.cuinfo           --------------------------
	.section	.note.nv.cuinfo,"",@"SHT_NOTE"
	.sectionflags	@"SHF_NOTE_NV_CUINFO"
        /*0018*/ 	.short	0x0002
        /*001a*/ 	.short	0x0064
        /*001c*/ 	.short	0x0082
	.zero		2


//--------------------- .nv.info                  --------------------------
	.section	.nv.info,"",@"SHT_CUDA_INFO"
	.align	4


	//----- nvinfo : EIATTR_REGCOUNT
	.align		4
        /*0000*/ 	.byte	0x04, 0x2f
        /*0002*/ 	.short	(.L_1 - .L_0)
	.align		4
.L_0:
        /*0004*/ 	.word	index@(_Z16histogram_kerneliPiPKii)
        /*0008*/ 	.word	0x00000008


	//----- nvinfo : EIATTR_FRAME_SIZE
	.align		4
.L_1:
        /*000c*/ 	.byte	0x04, 0x11
        /*000e*/ 	.short	(.L_3 - .L_2)
	.align		4
.L_2:
        /*0010*/ 	.word	index@(_Z16histogram_kerneliPiPKii)
        /*0014*/ 	.word	0x00000000


	//----- nvinfo : EIATTR_REGCOUNT
	.align		4
.L_3:
        /*0018*/ 	.byte	0x04, 0x2f
        /*001a*/ 	.short	(.L_5 - .L_4)
	.align		4
.L_4:
        /*001c*/ 	.word	index@(_Z21exclusive_scan_kerneliPKiPiii)
        /*0020*/ 	.word	0x0000000e


	//----- nvinfo : EIATTR_FRAME_SIZE
	.align		4
.L_5:
        /*0024*/ 	.byte	0x04, 0x11
        /*0026*/ 	.short	(.L_7 - .L_6)
	.align		4
.L_6:
        /*0028*/ 	.word	index@(_Z21exclusive_scan_kerneliPKiPiii)
        /*002c*/ 	.word	0x00000000


	//----- nvinfo : EIATTR_REGCOUNT
	.align		4
.L_7:
        /*0030*/ 	.byte	0x04, 0x2f
        /*0032*/ 	.short	(.L_9 - .L_8)
	.align		4
.L_8:
        /*0034*/ 	.word	index@(_Z11move_kerneliPKiPiS1_ii)
        /*0038*/ 	.word	0x0000000e


	//----- nvinfo : EIATTR_FRAME_SIZE
	.align		4
.L_9:
        /*003c*/ 	.byte	0x04, 0x11
        /*003e*/ 	.short	(.L_11 - .L_10)
	.align		4
.L_10:
        /*0040*/ 	.word	index@(_Z11move_kerneliPKiPiS1_ii)
        /*0044*/ 	.word	0x00000000


	//----- nvinfo : EIATTR_MIN_STACK_SIZE
	.align		4
.L_11:
        /*0048*/ 	.byte	0x04, 0x12
        /*004a*/ 	.short	(.L_13 - .L_12)
	.align		4
.L_12:
        /*004c*/ 	.word	index@(_Z11move_kerneliPKiPiS1_ii)
        /*0050*/ 	.word	0x00000000


	//----- nvinfo : EIATTR_MIN_STACK_SIZE
	.align		4
.L_13:
        /*0054*/ 	.byte	0x04, 0x12
        /*0056*/ 	.short	(.L_15 - .L_14)
	.align		4
.L_14:
        /*0058*/ 	.word	index@(_Z21exclusive_scan_kerneliPKiPiii)
        /*005c*/ 	.word	0x00000000


	//----- nvinfo : EIATTR_MIN_STACK_SIZE
	.align		4
.L_15:
        /*0060*/ 	.byte	0x04, 0x12
        /*0062*/ 	.short	(.L_17 - .L_16)
	.align		4
.L_16:
        /*0064*/ 	.word	index@(_Z16histogram_kerneliPiPKii)
        /*0068*/ 	.word	0x00000000
.L_17:


//--------------------- .nv.compat                --------------------------
	.section	.nv.compat,"",@"SHT_CUDA_COMPAT_INFO"
	.align	4
        /*0000*/ 	.byte	0x02, 0x09, 0x00, 0x00, 0x02, 0x02, 0x01, 0x00, 0x02, 0x05, 0x05, 0x00, 0x03, 0x07, 0x01, 0x01
        /*0010*/ 	.byte	0x02, 0x03, 0x00, 0x00, 0x02, 0x06, 0x01, 0x00, 0x04, 0x0b, 0x08, 0x00, 0x09, 0x00, 0x00, 0x00
        /*0020*/ 	.byte	0x00, 0x00, 0x00, 0x00


//--------------------- .nv.info._Z11move_kerneliPKiPiS1_ii --------------------------
	.section	.nv.info._Z11move_kerneliPKiPiS1_ii,"",@"SHT_CUDA_INFO"
	.sectionflags	@""
	.align	4


	//----- nvinfo : EIATTR_CUDA_API_VERSION
	.align		4
        /*0000*/ 	.byte	0x04, 0x37
        /*0002*/ 	.short	(.L_19 - .L_18)
.L_18:
        /*0004*/ 	.word	0x00000082


	//----- nvinfo : EIATTR_KPARAM_INFO
	.align		4
.L_19:
        /*0008*/ 	.byte	0x04, 0x17
        /*000a*/ 	.short	(.L_21 - .L_20)
.L_20:
        /*000c*/ 	.word	0x00000000
        /*0010*/ 	.short	0x0005
        /*0012*/ 	.short	0x0024
        /*0014*/ 	.byte	0x00, 0xf0, 0x11, 0x00


	//----- nvinfo : EIATTR_KPARAM_INFO
	.align		4
.L_21:
        /*0018*/ 	.byte	0x04, 0x17
        /*001a*/ 	.short	(.L_23 - .L_22)
.L_22:
        /*001c*/ 	.word	0x00000000
        /*0020*/ 	.short	0x0004
        /*0022*/ 	.short	0x0020
        /*0024*/ 	.byte	0x00, 0xf0, 0x11, 0x00


	//----- nvinfo : EIATTR_KPARAM_INFO
	.align		4
.L_23:
        /*0028*/ 	.byte	0x04, 0x17
        /*002a*/ 	.short	(.L_25 - .L_24)
.L_24:
        /*002c*/ 	.word	0x00000000
        /*0030*/ 	.short	0x0003
        /*0032*/ 	.short	0x0018
        /*0034*/ 	.byte	0x00, 0xf5, 0x21, 0x00


	//----- nvinfo : EIATTR_KPARAM_INFO
	.align		4
.L_25:
        /*0038*/ 	.byte	0x04, 0x17
        /*003a*/ 	.short	(.L_27 - .L_26)
.L_26:
        /*003c*/ 	.word	0x00000000
        /*0040*/ 	.short	0x0002
        /*0042*/ 	.short	0x0010
        /*0044*/ 	.byte	0x00, 0xf5, 0x21, 0x00


	//----- nvinfo : EIATTR_KPARAM_INFO
	.align		4
.L_27:
        /*0048*/ 	.byte	0x04, 0x17
        /*004a*/ 	.short	(.L_29 - .L_28)
.L_28:
        /*004c*/ 	.word	0x00000000
        /*0050*/ 	.short	0x0001
        /*0052*/ 	.short	0x0008
        /*0054*/ 	.byte	0x00, 0xf5, 0x21, 0x00


	//----- nvinfo : EIATTR_KPARAM_INFO
	.align		4
.L_29:
        /*0058*/ 	.byte	0x04, 0x17
        /*005a*/ 	.short	(.L_31 - .L_30)
.L_30:
        /*005c*/ 	.word	0x00000000
        /*0060*/ 	.short	0x0000
        /*0062*/ 	.short	0x0000
        /*0064*/ 	.byte	0x00, 0xf0, 0x11, 0x00


	//----- nvinfo : EIATTR_SPARSE_MMA_MASK
	.align		4
.L_31:
        /*0068*/ 	.byte	0x03, 0x50
        /*006a*/ 	.short	0x0000


	//----- nvinfo : EIATTR_MAXREG_COUNT
	.align		4
        /*006c*/ 	.byte	0x03, 0x1b
        /*006e*/ 	.short	0x00ff


	//----- nvinfo : EIATTR_MERCURY_ISA_VERSION
	.align		4
        /*0070*/ 	.byte	0x03, 0x5f
        /*0072*/ 	.short	0x0101


	//----- nvinfo : EIATTR_VRC_CTA_INIT_COUNT
	.align		4
        /*0074*/ 	.byte	0x02, 0x4a
	.zero		1
	.zero		1


	//----- nvinfo : EIATTR_EXIT_INSTR_OFFSETS
	.align		4
        /*0078*/ 	.byte	0x04, 0x1c
        /*007a*/ 	.short	(.L_33 - .L_32)


	//   ....[0]....
.L_32:
        /*007c*/ 	.word	0x00000070


	//   ....[1]....
        /*0080*/ 	.word	0x000001b0


	//----- nvinfo : EIATTR_CBANK_PARAM_SIZE
	.align		4
.L_33:
        /*0084*/ 	.byte	0x03, 0x19
        /*0086*/ 	.short	0x0028


	//----- nvinfo : EIATTR_PARAM_CBANK
	.align		4
        /*0088*/ 	.byte	0x04, 0x0a
        /*008a*/ 	.short	(.L_35 - .L_34)
	.align		4
.L_34:
        /*008c*/ 	.word	index@(.nv.constant0._Z11move_kerneliPKiPiS1_ii)
        /*0090*/ 	.short	0x0380
        /*0092*/ 	.short	0x0028


	//----- nvinfo : EIATTR_SW_WAR
	.align		4
.L_35:
        /*0094*/ 	.byte	0x04, 0x36
        /*0096*/ 	.short	(.L_37 - .L_36)
.L_36:
        /*0098*/ 	.word	0x00000008
.L_37:


//--------------------- .nv.info._Z21exclusive_scan_kerneliPKiPiii --------------------------
	.section	.nv.info._Z21exclusive_scan_kerneliPKiPiii,"",@"SHT_CUDA_INFO"
	.sectionflags	@""
	.align	4


	//----- nvinfo : EIATTR_CUDA_API_VERSION
	.align		4
        /*0000*/ 	.byte	0x04, 0x37
        /*0002*/ 	.short	(.L_39 - .L_38)
.L_38:
        /*0004*/ 	.word	0x00000082


	//----- nvinfo : EIATTR_KPARAM_INFO
	.align		4
.L_39:
        /*0008*/ 	.byte	0x04, 0x17
        /*000a*/ 	.short	(.L_41 - .L_40)
.L_40:
        /*000c*/ 	.word	0x00000000
        /*0010*/ 	.short	0x0004
        /*0012*/ 	.short	0x001c
        /*0014*/ 	.byte	0x00, 0xf0, 0x11, 0x00


	//----- nvinfo : EIATTR_KPARAM_INFO
	.align		4
.L_41:
        /*0018*/ 	.byte	0x04, 0x17
        /*001a*/ 	.short	(.L_43 - .L_42)
.L_42:
        /*001c*/ 	.word	0x00000000
        /*0020*/ 	.short	0x0003
        /*0022*/ 	.short	0x0018
        /*0024*/ 	.byte	0x00, 0xf0, 0x11, 0x00


	//----- nvinfo : EIATTR_KPARAM_INFO
	.align		4
.L_43:
        /*0028*/ 	.byte	0x04, 0x17
        /*002a*/ 	.short	(.L_45 - .L_44)
.L_44:
        /*002c*/ 	.word	0x00000000
        /*0030*/ 	.short	0x0002
        /*0032*/ 	.short	0x0010
        /*0034*/ 	.byte	0x00, 0xf5, 0x21, 0x00


	//----- nvinfo : EIATTR_KPARAM_INFO
	.align		4
.L_45:
        /*0038*/ 	.byte	0x04, 0x17
        /*003a*/ 	.short	(.L_47 - .L_46)
.L_46:
        /*003c*/ 	.word	0x00000000
        /*0040*/ 	.short	0x0001
        /*0042*/ 	.short	0x0008
        /*0044*/ 	.byte	0x00, 0xf5, 0x21, 0x00


	//----- nvinfo : EIATTR_KPARAM_INFO
	.align		4
.L_47:
        /*0048*/ 	.byte	0x04, 0x17
        /*004a*/ 	.short	(.L_49 - .L_48)
.L_48:
        /*004c*/ 	.word	0x00000000
        /*0050*/ 	.short	0x0000
        /*0052*/ 	.short	0x0000
        /*0054*/ 	.byte	0x00, 0xf0, 0x11, 0x00


	//----- nvinfo : EIATTR_SPARSE_MMA_MASK
	.align		4
.L_49:
        /*0058*/ 	.byte	0x03, 0x50
        /*005a*/ 	.short	0x0000


	//----- nvinfo : EIATTR_MAXREG_COUNT
	.align		4
        /*005c*/ 	.byte	0x03, 0x1b
        /*005e*/ 	.short	0x00ff


	//----- nvinfo : EIATTR_NUM_BARRIERS
	.align		4
        /*0060*/ 	.byte	0x02, 0x4c
        /*0062*/ 	.byte	0x01
	.zero		1


	//----- nvinfo : EIATTR_MERCURY_ISA_VERSION
	.align		4
        /*0064*/ 	.byte	0x03, 0x5f
        /*0066*/ 	.short	0x0101


	//----- nvinfo : EIATTR_VRC_CTA_INIT_COUNT
	.align		4
        /*0068*/ 	.byte	0x02, 0x4a
	.zero		1
	.zero		1


	//----- nvinfo : EIATTR_EXIT_INSTR_OFFSETS
	.align		4
        /*006c*/ 	.byte	0x04, 0x1c
        /*006e*/ 	.short	(.L_51 - .L_50)


	//   ....[0]....
.L_50:
        /*0070*/ 	.word	0x00000070


	//   ....[1]....
        /*0074*/ 	.word	0x00000290


	//   ....[2]....
        /*0078*/ 	.word	0x00000310


	//----- nvinfo : EIATTR_CBANK_PARAM_SIZE
	.align		4
.L_51:
        /*007c*/ 	.byte	0x03, 0x19
        /*007e*/ 	.short	0x0020


	//----- nvinfo : EIATTR_PARAM_CBANK
	.align		4
        /*0080*/ 	.byte	0x04, 0x0a
        /*0082*/ 	.short	(.L_53 - .L_52)
	.align		4
.L_52:
        /*0084*/ 	.word	index@(.nv.constant0._Z21exclusive_scan_kerneliPKiPiii)
        /*0088*/ 	.short	0x0380
        /*008a*/ 	.short	0x0020


	//----- nvinfo : EIATTR_SW_WAR
	.align		4
.L_53:
        /*008c*/ 	.byte	0x04, 0x36
        /*008e*/ 	.short	(.L_55 - .L_54)
.L_54:
        /*0090*/ 	.word	0x00000008
.L_55:


//--------------------- .nv.info._Z16histogram_kerneliPiPKii --------------------------
	.section	.nv.info._Z16histogram_kerneliPiPKii,"",@"SHT_CUDA_INFO"
	.sectionflags	@""
	.align	4


	//----- nvinfo : EIATTR_CUDA_API_VERSION
	.align		4
        /*0000*/ 	.byte	0x04, 0x37
        /*0002*/ 	.short	(.L_57 - .L_56)
.L_56:
        /*0004*/ 	.word	0x00000082


	//----- nvinfo : EIATTR_KPARAM_INFO
	.align		4
.L_57:
        /*0008*/ 	.byte	0x04, 0x17
        /*000a*/ 	.short	(.L_59 - .L_58)
.L_58:
        /*000c*/ 	.word	0x00000000
        /*0010*/ 	.short	0x0003
        /*0012*/ 	.short	0x0018
        /*0014*/ 	.byte	0x00, 0xf0, 0x11, 0x00


	//----- nvinfo : EIATTR_KPARAM_INFO
	.align		4
.L_59:
        /*0018*/ 	.byte	0x04, 0x17
        /*001a*/ 	.short	(.L_61 - .L_60)
.L_60:
        /*001c*/ 	.word	0x00000000
        /*0020*/ 	.short	0x0002
        /*0022*/ 	.short	0x0010
        /*0024*/ 	.byte	0x00, 0xf5, 0x21, 0x00


	//----- nvinfo : EIATTR_KPARAM_INFO
	.align		4
.L_61:
        /*0028*/ 	.byte	0x04, 0x17
        /*002a*/ 	.short	(.L_63 - .L_62)
.L_62:
        /*002c*/ 	.word	0x00000000
        /*0030*/ 	.short	0x0001
        /*0032*/ 	.short	0x0008
        /*0034*/ 	.byte	0x00, 0xf5, 0x21, 0x00


	//----- nvinfo : EIATTR_KPARAM_INFO
	.align		4
.L_63:
        /*0038*/ 	.byte	0x04, 0x17
        /*003a*/ 	.short	(.L_65 - .L_64)
.L_64:
        /*003c*/ 	.word	0x00000000
        /*0040*/ 	.short	0x0000
        /*0042*/ 	.short	0x0000
        /*0044*/ 	.byte	0x00, 0xf0, 0x11, 0x00


	//----- nvinfo : EIATTR_SPARSE_MMA_MASK
	.align		4
.L_65:
        /*0048*/ 	.byte	0x03, 0x50
        /*004a*/ 	.short	0x0000


	//----- nvinfo : EIATTR_MAXREG_COUNT
	.align		4
        /*004c*/ 	.byte	0x03, 0x1b
        /*004e*/ 	.short	0x00ff


	//----- nvinfo : EIATTR_MERCURY_ISA_VERSION
	.align		4
        /*0050*/ 	.byte	0x03, 0x5f
        /*0052*/ 	.short	0x0101


	//----- nvinfo : EIATTR_INT_WARP_WIDE_INSTR_OFFSETS
	.align		4
        /*0054*/ 	.byte	0x04, 0x31
        /*0056*/ 	.short	(.L_67 - .L_66)


	//   ....[0]....
.L_66:
        /*0058*/ 	.word	0x00000130


	//   ....[1]....
        /*005c*/ 	.word	0x000001f0


	//----- nvinfo : EIATTR_VRC_CTA_INIT_COUNT
	.align		4
.L_67:
        /*0060*/ 	.byte	0x02, 0x4a
	.zero		1
	.zero		1


	//----- nvinfo : EIATTR_EXIT_INSTR_OFFSETS
	.align		4
        /*0064*/ 	.byte	0x04, 0x1c
        /*0066*/ 	.short	(.L_69 - .L_68)


	//   ....[0]....
.L_68:
        /*0068*/ 	.word	0x00000070


	//   ....[1]....
        /*006c*/ 	.word	0x000001c0


	//   ....[2]....
        /*0070*/ 	.word	0x00000240


	//----- nvinfo : EIATTR_CRS_STACK_SIZE
	.align		4
.L_69:
        /*0074*/ 	.byte	0x04, 0x1e
        /*0076*/ 	.short	(.L_71 - .L_70)
.L_70:
        /*0078*/ 	.word	0x00000000


	//----- nvinfo : EIATTR_CBANK_PARAM_SIZE
	.align		4
.L_71:
        /*007c*/ 	.byte	0x03, 0x19
        /*007e*/ 	.short	0x001c


	//----- nvinfo : EIATTR_PARAM_CBANK
	.align		4
        /*0080*/ 	.byte	0x04, 0x0a
        /*0082*/ 	.short	(.L_73 - .L_72)
	.align		4
.L_72:
        /*0084*/ 	.word	index@(.nv.constant0._Z16histogram_kerneliPiPKii)
        /*0088*/ 	.short	0x0380
        /*008a*/ 	.short	0x001c


	//----- nvinfo : EIATTR_SW_WAR
	.align		4
.L_73:
        /*008c*/ 	.byte	0x04, 0x36
        /*008e*/ 	.short	(.L_75 - .L_74)
.L_74:
        /*0090*/ 	.word	0x00000008
.L_75:


//--------------------- .nv.callgraph             --------------------------
	.section	.nv.callgraph,"",@"SHT_CUDA_CALLGRAPH"
	.align	4
	.sectionentsize	8
	.align		4
        /*0000*/ 	.word	0x00000000
	.align		4
        /*0004*/ 	.word	0xffffffff
	.align		4
        /*0008*/ 	.word	0x00000000
	.align		4
        /*000c*/ 	.word	0xfffffffe
	.align		4
        /*0010*/ 	.word	0x00000000
	.align		4
        /*0014*/ 	.word	0xfffffffd
	.align		4
        /*0018*/ 	.word	0x00000000
	.align		4
        /*001c*/ 	.word	0xfffffffc


//--------------------- .text._Z11move_kerneliPKiPiS1_ii --------------------------
	.section	.text._Z11move_kerneliPKiPiS1_ii,"ax",@progbits
	.align	128
        .global         _Z11move_kerneliPKiPiS1_ii
        .type           _Z11move_kerneliPKiPiS1_ii,@function
        .size           _Z11move_kerneliPKiPiS1_ii,(.L_x_6 - _Z11move_kerneliPKiPiS1_ii)
        .other          _Z11move_kerneliPKiPiS1_ii,@"STO_CUDA_ENTRY STV_DEFAULT"
_Z11move_kerneliPKiPiS1_ii:
.text._Z11move_kerneliPKiPiS1_ii:
[----:B------:R-:W-:Y:S01]  /*0000*/  LDC R1, c[0x0][0x37c] ;  /* 0x0000df00ff017b82 */ /* 0x000fe20000000800 */
[----:B------:R-:W0:Y:S01]  /*0010*/  S2R R9, SR_TID.X ;  /* 0x0000000000097919 */ /* 0x000e220000002100 */
[----:B------:R-:W0:Y:S01]  /*0020*/  LDCU UR4, c[0x0][0x360] ;  /* 0x00006c00ff0477ac */ /* 0x000e220008000800 */
[----:B------:R-:W0:Y:S01]  /*0030*/  S2R R0, SR_CTAID.X ;  /* 0x0000000000007919 */ /* 0x000e220000002500 */
[----:B------:R-:W1:Y:S01]  /*0040*/  LDCU UR5, c[0x0][0x3a4] ;  /* 0x00007480ff0577ac */ /* 0x000e620008000800 */
[----:B0-----:R-:W-:-:S05]  /*0050*/  IMAD R9, R0, UR4, R9 ;  /* 0x0000000400097c24 */ /* 0x001fca000f8e0209 */
[----:B-1----:R-:W-:-:S13]  /*0060*/  ISETP.GE.AND P0, PT, R9, UR5, PT ;  /* 0x0000000509007c0c */ /* 0x002fda000bf06270 */
[----:B------:R-:W-:Y:S05]  /*0070*/  @P0 EXIT ;  /* 0x000000000000094d */ /* 0x000fea0003800000 */
[----:B------:R-:W0:Y:S01]  /*0080*/  LDC.64 R2, c[0x0][0x388] ;  /* 0x0000e200ff027b82 */ /* 0x000e220000000a00 */
[----:B------:R-:W1:Y:S01]  /*0090*/  LDCU.64 UR4, c[0x0][0x358] ;  /* 0x00006b00ff0477ac */ /* 0x000e620008000a00 */
[----:B------:R-:W2:Y:S06]  /*00a0*/  LDCU UR6, c[0x0][0x380] ;  /* 0x00007000ff0677ac */ /* 0x000eac0008000800 */
[----:B------:R-:W3:Y:S08]  /*00b0*/  LDC.64 R4, c[0x0][0x398] ;  /* 0x0000e600ff047b82 */ /* 0x000ef00000000a00 */
[----:B------:R-:W4:Y:S01]  /*00c0*/  LDC.64 R6, c[0x0][0x390] ;  /* 0x0000e400ff067b82 */ /* 0x000f220000000a00 */
[----:B0-----:R-:W-:-:S05]  /*00d0*/  IMAD.WIDE R2, R9, 0x4, R2 ;  /* 0x0000000409027825 */ /* 0x001fca00078e0202 */
[----:B-1----:R-:W2:Y:S01]  /*00e0*/  LDG.E R11, desc[UR4][R2.64] ;  /* 0x00000004020b7981 */ /* 0x002ea2000c1e1900 */
[----:B---3--:R-:W-:-:S06]  /*00f0*/  IMAD.WIDE R4, R9, 0x4, R4 ;  /* 0x0000000409047825 */ /* 0x008fcc00078e0204 */
[----:B------:R-:W3:Y:S01]  /*0100*/  LDG.E R4, desc[UR4][R4.64] ;  /* 0x0000000404047981 */ /* 0x000ee2000c1e1900 */
[----:B--2---:R-:W-:Y:S01]  /*0110*/  SHF.R.U32.HI R0, RZ, UR6, R11 ;  /* 0x00000006ff007c19 */ /* 0x004fe2000801160b */
[----:B------:R-:W0:Y:S03]  /*0120*/  LDCU UR6, c[0x0][0x3a0] ;  /* 0x00007400ff0677ac */ /* 0x000e260008000800 */
[----:B------:R-:W-:-:S04]  /*0130*/  LOP3.LUT R0, R0, 0x1, RZ, 0xc0, !PT ;  /* 0x0000000100007812 */ /* 0x000fc800078ec0ff */
[----:B------:R-:W-:Y:S01]  /*0140*/  ISETP.NE.U32.AND P0, PT, R0, 0x1, PT ;  /* 0x000000010000780c */ /* 0x000fe20003f05070 */
[----:B0-----:R-:W-:-:S12]  /*0150*/  IMAD.U32 R0, RZ, RZ, UR6 ;  /* 0x00000006ff007e24 */ /* 0x001fd8000f8e00ff */
[----:B------:R-:W-:Y:S01]  /*0160*/  @P0 IMAD.MOV.U32 R0, RZ, RZ, RZ ;  /* 0x000000ffff000224 */ /* 0x000fe200078e00ff */
[----:B---3--:R-:W-:-:S04]  /*0170*/  @P0 IADD3 R4, PT, PT, R9, -R4, RZ ;  /* 0x8000000409040210 */ /* 0x008fc80007ffe0ff */
[----:B------:R-:W-:-:S05]  /*0180*/  IADD3 R3, PT, PT, R4, R0, RZ ;  /* 0x0000000004037210 */ /* 0x000fca0007ffe0ff */
[----:B----4-:R-:W-:-:S05]  /*0190*/  IMAD.WIDE R2, R3, 0x4, R6 ;  /* 0x0000000403027825 */ /* 0x010fca00078e0206 */
[----:B------:R-:W-:Y:S01]  /*01a0*/  STG.E desc[UR4][R2.64], R11 ;  /* 0x0000000b02007986 */ /* 0x000fe2000c101904 */
[----:B------:R-:W-:Y:S05]  /*01b0*/  EXIT ;  /* 0x000000000000794d */ /* 0x000fea0003800000 */
.L_x_0:
[----:B------:R-:W-:-:S00]  /*01c0*/  BRA `(.L_x_0) ;  /* 0xfffffffc00fc7947 */ /* 0x000fc0000383ffff */
[----:B------:R-:W-:-:S00]  /*01d0*/  NOP ;  /* 0x0000000000007918 */ /* 0x000fc00000000000 */
        /* <DEDUP_REMOVED lines=10> */
.L_x_6:


//--------------------- .text._Z21exclusive_scan_kerneliPKiPiii --------------------------
	.section	.text._Z21exclusive_scan_kerneliPKiPiii,"ax",@progbits
	.align	128
        .global         _Z21exclusive_scan_kerneliPKiPiii
        .type           _Z21exclusive_scan_kerneliPKiPiii,@function
        .size           _Z21exclusive_scan_kerneliPKiPiii,(.L_x_7 - _Z21exclusive_scan_kerneliPKiPiii)
        .other          _Z21exclusive_scan_kerneliPKiPiii,@"STO_CUDA_ENTRY STV_DEFAULT"
_Z21exclusive_scan_kerneliPKiPiii:
.text._Z21exclusive_scan_kerneliPKiPiii:
[----:B------:R-:W-:Y:S01]  /*0000*/  LDC R1, c[0x0][0x37c] ;  /* 0x0000df00ff017b82 */ /* 0x000fe20000000800 */
[----:B------:R-:W0:Y:S07]  /*0010*/  S2R R7, SR_TID.X ;  /* 0x0000000000077919 */ /* 0x000e2e0000002100 */
[----:B------:R-:W1:Y:S01]  /*0020*/  LDC.64 R8, c[0x0][0x398] ;  /* 0x0000e600ff087b82 */ /* 0x000e620000000a00 */
[----:B------:R-:W1:Y:S02]  /*0030*/  LDCU UR4, c[0x0][0x360] ;  /* 0x00006c00ff0477ac */ /* 0x000e640008000800 */
[----:B-1----:R-:W-:-:S04]  /*0040*/  IMAD R0, R9, UR4, RZ ;  /* 0x0000000409007c24 */ /* 0x002fc8000f8e02ff */
[----:B0-----:R-:W-:-:S05]  /*0050*/  IMAD.IADD R7, R0, 0x1, R7 ;  /* 0x0000000100077824 */ /* 0x001fca00078e0207 */
[----:B------:R-:W-:-:S13]  /*0060*/  ISETP.GE.AND P0, PT, R7, R8, PT ;  /* 0x000000080700720c */ /* 0x000fda0003f06270 */
[----:B------:R-:W-:Y:S05]  /*0070*/  @P0 EXIT ;  /* 0x000000000000094d */ /* 0x000fea0003800000 */
[C---:B------:R-:W-:Y:S01]  /*0080*/  ISETP.GE.AND P1, PT, R7.reuse, 0x1, PT ;  /* 0x000000010700780c */ /* 0x040fe20003f26270 */
[----:B------:R-:W0:Y:S01]  /*0090*/  LDCU.64 UR6, c[0x0][0x358] ;  /* 0x00006b00ff0677ac */ /* 0x000e220008000a00 */
[----:B------:R-:W1:Y:S11]  /*00a0*/  LDC R10, c[0x0][0x39c] ;  /* 0x0000e700ff0a7b82 */ /* 0x000e760000000800 */
[----:B------:R-:W2:Y:S01]  /*00b0*/  @P1 LDC.64 R4, c[0x0][0x388] ;  /* 0x0000e200ff041b82 */ /* 0x000ea20000000a00 */
[----:B------:R-:W-:-:S07]  /*00c0*/  @P1 IADD3 R3, PT, PT, R7, -0x1, RZ ;  /* 0xffffffff07031810 */ /* 0x000fce0007ffe0ff */
[----:B------:R-:W3:Y:S01]  /*00d0*/  @P1 LDC R9, c[0x0][0x380] ;  /* 0x0000e000ff091b82 */ /* 0x000ee20000000800 */
[----:B--2---:R-:W-:-:S07]  /*00e0*/  @P1 IMAD.WIDE.U32 R4, R3, 0x4, R4 ;  /* 0x0000000403041825 */ /* 0x004fce00078e0004 */
[----:B------:R-:W2:Y:S01]  /*00f0*/  LDC.64 R2, c[0x0][0x390] ;  /* 0x0000e400ff027b82 */ /* 0x000ea20000000a00 */
[----:B0-----:R-:W3:Y:S01]  /*0100*/  @P1 LDG.E R4, desc[UR6][R4.64] ;  /* 0x0000000604041981 */ /* 0x001ee2000c1e1900 */
[----:B------:R-:W-:Y:S01]  /*0110*/  ISETP.GE.AND P0, PT, R8, 0x1, PT ;  /* 0x000000010800780c */ /* 0x000fe20003f06270 */
[----:B--2---:R-:W-:Y:S01]  /*0120*/  IMAD.WIDE R2, R7, 0x4, R2 ;  /* 0x0000000407027825 */ /* 0x004fe200078e0202 */
[----:B---3--:R-:W-:-:S03]  /*0130*/  @P1 SHF.R.U32.HI R6, RZ, R9, R4 ;  /* 0x00000009ff061219 */ /* 0x008fc60000011604 */
[----:B------:R-:W-:Y:S01]  /*0140*/  IMAD.MOV.U32 R9, RZ, RZ, RZ ;  /* 0x000000ffff097224 */ /* 0x000fe200078e00ff */
[----:B------:R-:W-:Y:S02]  /*0150*/  @P1 LOP3.LUT R9, R6, 0x1, RZ, 0xc0, !PT ;  /* 0x0000000106091812 */ /* 0x000fe400078ec0ff */
[----:B-1----:R-:W-:-:S03]  /*0160*/  ISETP.GE.AND P1, PT, R10, 0x1, PT ;  /* 0x000000010a00780c */ /* 0x002fc60003f26270 */
[----:B------:R0:W-:Y:S01]  /*0170*/  STG.E desc[UR6][R2.64], R9 ;  /* 0x0000000902007986 */ /* 0x0001e2000c101906 */
[----:B------:R-:W-:Y:S06]  /*0180*/  BAR.SYNC.DEFER_BLOCKING 0x0 ;  /* 0x0000000000007b1d */ /* 0x000fec0000010000 */
[----:B------:R-:W-:Y:S05]  /*0190*/  @!P0 BRA `(.L_x_1) ;  /* 0x00000000003c8947 */ /* 0x000fea0003800000 */
[----:B------:R-:W1:Y:S01]  /*01a0*/  LDCU UR5, c[0x0][0x398] ;  /* 0x00007300ff0577ac */ /* 0x000e620008000800 */
[----:B------:R-:W-:-:S05]  /*01b0*/  UMOV UR4, 0x1 ;  /* 0x0000000100047882 */ /* 0x000fca0000000000 */
.L_x_2:
[----:B--2---:R-:W-:-:S04]  /*01c0*/  IADD3 R11, PT, PT, R7, -UR4, RZ ;  /* 0x80000004070b7c10 */ /* 0x004fc8000fffe0ff */
[----:B------:R-:W-:-:S13]  /*01d0*/  ISETP.GE.U32.AND P0, PT, R11, R0, PT ;  /* 0x000000000b00720c */ /* 0x000fda0003f06070 */
[----:B------:R-:W2:Y:S02]  /*01e0*/  @P0 LDC.64 R4, c[0x0][0x390] ;  /* 0x0000e400ff040b82 */ /* 0x000ea40000000a00 */
[----:B--2---:R-:W-:-:S05]  /*01f0*/  @P0 IMAD.WIDE R4, R11, 0x4, R4 ;  /* 0x000000040b040825 */ /* 0x004fca00078e0204 */
[----:B0-----:R-:W2:Y:S01]  /*0200*/  @P0 LDG.E R9, desc[UR6][R4.64] ;  /* 0x0000000604090981 */ /* 0x001ea2000c1e1900 */
[----:B------:R-:W-:Y:S06]  /*0210*/  BAR.SYNC.DEFER_BLOCKING 0x0 ;  /* 0x0000000000007b1d */ /* 0x000fec0000010000 */
[----:B------:R-:W2:Y:S01]  /*0220*/  @P0 LDG.E R6, desc[UR6][R2.64] ;  /* 0x0000000602060981 */ /* 0x000ea2000c1e1900 */
[----:B------:R-:W-:-:S04]  /*0230*/  USHF.L.U32 UR4, UR4, 0x1, URZ ;  /* 0x0000000104047899 */ /* 0x000fc800080006ff */
[----:B-1----:R-:W-:Y:S01]  /*0240*/  UISETP.GT.AND UP0, UPT, UR4, UR5, UPT ;  /* 0x000000050400728c */ /* 0x002fe2000bf04270 */
[----:B--2---:R-:W-:-:S05]  /*0250*/  @P0 IMAD.IADD R11, R9, 0x1, R6 ;  /* 0x00000001090b0824 */ /* 0x004fca00078e0206 */
[----:B------:R2:W-:Y:S01]  /*0260*/  @P0 STG.E desc[UR6][R2.64], R11 ;  /* 0x0000000b02000986 */ /* 0x0005e2000c101906 */
[----:B------:R-:W-:Y:S06]  /*0270*/  BAR.SYNC.DEFER_BLOCKING 0x0 ;  /* 0x0000000000007b1d */ /* 0x000fec0000010000 */
[----:B------:R-:W-:Y:S05]  /*0280*/  BRA.U !UP0, `(.L_x_2) ;  /* 0xfffffffd08cc7547 */ /* 0x000fea000b83ffff */
.L_x_1:
[----:B------:R-:W-:Y:S05]  /*0290*/  @!P1 EXIT ;  /* 0x000000000000994d */ /* 0x000fea0003800000 */
[----:B------:R-:W1:Y:S01]  /*02a0*/  LDC.64 R4, c[0x0][0x390] ;  /* 0x0000e400ff047b82 */ /* 0x000e620000000a00 */
[----:B------:R-:W-:-:S05]  /*02b0*/  IADD3 R7, PT, PT, R0, -0x1, RZ ;  /* 0xffffffff00077810 */ /* 0x000fca0007ffe0ff */
[----:B-1----:R-:W-:Y:S02]  /*02c0*/  IMAD.WIDE.U32 R4, R7, 0x4, R4 ;  /* 0x0000000407047825 */ /* 0x002fe400078e0004 */
[----:B------:R-:W3:Y:S04]  /*02d0*/  LDG.E R7, desc[UR6][R2.64] ;  /* 0x0000000602077981 */ /* 0x000ee8000c1e1900 */
[----:B------:R-:W3:Y:S02]  /*02e0*/  LDG.E R4, desc[UR6][R4.64] ;  /* 0x0000000604047981 */ /* 0x000ee4000c1e1900 */
[----:B---3--:R-:W-:-:S05]  /*02f0*/  IMAD.IADD R7, R4, 0x1, R7 ;  /* 0x0000000104077824 */ /* 0x008fca00078e0207 */
[----:B------:R-:W-:Y:S01]  /*0300*/  STG.E desc[UR6][R2.64], R7 ;  /* 0x0000000702007986 */ /* 0x000fe2000c101906 */
[----:B------:R-:W-:Y:S05]  /*0310*/  EXIT ;  /* 0x000000000000794d */ /* 0x000fea0003800000 */
.L_x_3:
        /* <DEDUP_REMOVED lines=14> */
.L_x_7:


//--------------------- .text._Z16histogram_kerneliPiPKii --------------------------
	.section	.text._Z16histogram_kerneliPiPKii,"ax",@progbits
	.align	128
        .global         _Z16histogram_kerneliPiPKii
        .type           _Z16histogram_kerneliPiPKii,@function
        .size           _Z16histogram_kerneliPiPKii,(.L_x_8 - _Z16histogram_kerneliPiPKii)
        .other          _Z16histogram_kerneliPiPKii,@"STO_CUDA_ENTRY STV_DEFAULT"
_Z16histogram_kerneliPiPKii:
.text._Z16histogram_kerneliPiPKii:
        /* <DEDUP_REMOVED lines=10> */
[----:B------:R-:W2:Y:S01]  /*00a0*/  LDCU UR4, c[0x0][0x380] ;  /* 0x00007000ff0477ac */ /* 0x000ea20008000800 */
[----:B0-----:R-:W-:-:S06]  /*00b0*/  IMAD.WIDE R2, R5, 0x4, R2 ;  /* 0x0000000405027825 */ /* 0x001fcc00078e0202 */
[----:B-1----:R-:W2:Y:S02]  /*00c0*/  LDG.E R2, desc[UR6][R2.64] ;  /* 0x0000000602027981 */ /* 0x002ea4000c1e1900 */
[----:B--2---:R-:W-:-:S04]  /*00d0*/  SHF.R.U32.HI R0, RZ, UR4, R2 ;  /* 0x00000004ff007c19 */ /* 0x004fc80008011602 */
[----:B------:R-:W-:-:S04]  /*00e0*/  LOP3.LUT R0, R0, 0x1, RZ, 0xc0, !PT ;  /* 0x0000000100007812 */ /* 0x000fc800078ec0ff */
[----:B------:R-:W-:-:S13]  /*00f0*/  ISETP.NE.U32.AND P0, PT, R0, 0x1, PT ;  /* 0x000000010000780c */ /* 0x000fda0003f05070 */
[----:B------:R-:W-:Y:S05]  /*0100*/  @P0 BRA `(.L_x_4) ;  /* 0x0000000000300947 */ /* 0x000fea0003800000 */
[----:B------:R-:W0:Y:S01]  /*0110*/  S2R R0, SR_LANEID ;  /* 0x0000000000007919 */ /* 0x000e220000000000 */
[----:B------:R-:W1:Y:S01]  /*0120*/  LDCU.64 UR4, c[0x0][0x388] ;  /* 0x00007100ff0477ac */ /* 0x000e620008000a00 */
[----:B------:R-:W-:Y:S02]  /*0130*/  VOTEU.ANY UR8, UPT, PT ;  /* 0x0000000000087886 */ /* 0x000fe400038e0100 */
[----:B------:R-:W-:Y:S02]  /*0140*/  UFLO.U32 UR9, UR8 ;  /* 0x00000008000972bd */ /* 0x000fe400080e0000 */
[----:B------:R-:W2:Y:S01]  /*0150*/  POPC R5, UR8 ;  /* 0x0000000800057d09 */ /* 0x000ea20008000000 */
[----:B-1----:R-:W-:-:S04]  /*0160*/  UIADD3 UR4, UP0, UPT, UR4, 0x4, URZ ;  /* 0x0000000404047890 */ /* 0x002fc8000ff1e0ff */
[----:B------:R-:W-:Y:S02]  /*0170*/  UIADD3.X UR5, UPT, UPT, URZ, UR5, URZ, UP0, !UPT ;  /* 0x00000005ff057290 */ /* 0x000fe400087fe4ff */
[----:B------:R-:W-:-:S04]  /*0180*/  IMAD.U32 R2, RZ, RZ, UR4 ;  /* 0x00000004ff027e24 */ /* 0x000fc8000f8e00ff */
[----:B------:R-:W-:Y:S01]  /*0190*/  IMAD.U32 R3, RZ, RZ, UR5 ;  /* 0x00000005ff037e24 */ /* 0x000fe2000f8e00ff */
[----:B0-----:R-:W-:-:S13]  /*01a0*/  ISETP.EQ.U32.AND P0, PT, R0, UR9, PT ;  /* 0x0000000900007c0c */ /* 0x001fda000bf02070 */
[----:B--2---:R-:W-:Y:S01]  /*01b0*/  @P0 REDG.E.ADD.STRONG.GPU desc[UR6][R2.64], R5 ;  /* 0x000000050200098e */ /* 0x004fe2000c12e106 */
[----:B------:R-:W-:Y:S05]  /*01c0*/  EXIT ;  /* 0x000000000000794d */ /* 0x000fea0003800000 */
.L_x_4:
[----:B------:R-:W0:Y:S01]  /*01d0*/  S2R R0, SR_LANEID ;  /* 0x0000000000007919 */ /* 0x000e220000000000 */
[----:B------:R-:W1:Y:S01]  /*01e0*/  LDC.64 R2, c[0x0][0x388] ;  /* 0x0000e200ff027b82 */ /* 0x000e620000000a00 */
[----:B------:R-:W-:Y:S02]  /*01f0*/  VOTEU.ANY UR4, UPT, PT ;  /* 0x0000000000047886 */ /* 0x000fe400038e0100 */
[----:B------:R-:W-:Y:S02]  /*0200*/  UFLO.U32 UR5, UR4 ;  /* 0x00000004000572bd */ /* 0x000fe400080e0000 */
[----:B------:R-:W1:Y:S04]  /*0210*/  POPC R5, UR4 ;  /* 0x0000000400057d09 */ /* 0x000e680008000000 */
[----:B0-----:R-:W-:-:S13]  /*0220*/  ISETP.EQ.U32.AND P0, PT, R0, UR5, PT ;  /* 0x0000000500007c0c */ /* 0x001fda000bf02070 */
[----:B-1----:R-:W-:Y:S01]  /*0230*/  @P0 REDG.E.ADD.STRONG.GPU desc[UR6][R2.64], R5 ;  /* 0x000000050200098e */ /* 0x002fe2000c12e106 */
[----:B------:R-:W-:Y:S05]  /*0240*/  EXIT ;  /* 0x000000000000794d */ /* 0x000fea0003800000 */
.L_x_5:
        /* <DEDUP_REMOVED lines=11> */
.L_x_8:


//--------------------- .nv.shared.reserved.0     --------------------------
	.section	.nv.shared.reserved.0,"aw",@nobits
	.weak		__nv_reservedSMEM_offset_0_alias
	.size		__nv_reservedSMEM_offset_0_alias, 0, 64
	.other		__nv_reservedSMEM_offset_0_alias,@"STO_CUDA_RESERVED_SHARED STV_DEFAULT"
__nv_reservedSMEM_offset_0_alias:
	.zero		0
	.zero		64


//--------------------- .nv.constant0._Z11move_kerneliPKiPiS1_ii --------------------------
	.section	.nv.constant0._Z11move_kerneliPKiPiS1_ii,"a",@progbits
	.sectionflags	@""
	.align	4
.nv.constant0._Z11move_kerneliPKiPiS1_ii:
	.zero		936


//--------------------- .nv.constant0._Z21exclusive_scan_kerneliPKiPiii --------------------------
	.section	.nv.constant0._Z21exclusive_scan_kerneliPKiPiii,"a",@progbits
	.sectionflags	@""
	.align	4
.nv.constant0._Z21exclusive_scan_kerneliPKiPiii:
	.zero		928


//--------------------- .nv.constant0._Z16histogram_kerneliPiPKii --------------------------
	.section	.nv.constant0._Z16histogram_kerneliPiPKii,"a",@progbits
	.sectionflags	@""
	.align	4
.nv.constant0._Z16histogram_kerneliPiPKii:
	.zero		924


//--------------------- SYMBOLS --------------------------

	.type		.nv.reservedSmem.offset0,@object
	.size		.nv.reservedSmem.offset0,0x4
